//
// Generated by NVIDIA NVVM Compiler
//
// Compiler Build ID: CL-36424714
// Cuda compilation tools, release 13.0, V13.0.88
// Based on NVVM 20.0.0
//

.version 9.0
.target sm_100
.address_size 64

	// .globl	_Z5func1PiS_S_i

.visible .entry _Z5func1PiS_S_i(
	.param .u64 .ptr .align 1 _Z5func1PiS_S_i_param_0,
	.param .u64 .ptr .align 1 _Z5func1PiS_S_i_param_1,
	.param .u64 .ptr .align 1 _Z5func1PiS_S_i_param_2,
	.param .u32 _Z5func1PiS_S_i_param_3
)
{
	.reg .pred 	%p<2>;
	.reg .b32 	%r<8>;
	.reg .b64 	%rd<8>;

	ld.param.u64 	%rd1, [_Z5func1PiS_S_i_param_1];
	ld.param.u64 	%rd2, [_Z5func1PiS_S_i_param_2];
	ld.param.u32 	%r2, [_Z5func1PiS_S_i_param_3];
	mov.u32 	%r3, %ctaid.x;
	mov.u32 	%r4, %ntid.x;
	mov.u32 	%r5, %tid.x;
	mad.lo.s32 	%r1, %r3, %r4, %r5;
	setp.ge.s32 	%p1, %r1, %r2;
	@%p1 bra 	$L__BB0_2;
	cvta.to.global.u64 	%rd3, %rd1;
	cvta.to.global.u64 	%rd4, %rd2;
	shl.b32 	%r6, %r1, 1;
	mul.wide.s32 	%rd5, %r1, 4;
	add.s64 	%rd6, %rd3, %rd5;
	st.global.u32 	[%rd6], %r6;
	mul.lo.s32 	%r7, %r1, 3;
	add.s64 	%rd7, %rd4, %rd5;
	st.global.u32 	[%rd7], %r7;
$L__BB0_2:
	ret;

}
	// .globl	_Z5func2PiS_S_i
.visible .entry _Z5func2PiS_S_i(
	.param .u64 .ptr .align 1 _Z5func2PiS_S_i_param_0,
	.param .u64 .ptr .align 1 _Z5func2PiS_S_i_param_1,
	.param .u64 .ptr .align 1 _Z5func2PiS_S_i_param_2,
	.param .u32 _Z5func2PiS_S_i_param_3
)
{
	.reg .pred 	%p<2>;
	.reg .b32 	%r<9>;
	.reg .b64 	%rd<11>;

	ld.param.u64 	%rd1, [_Z5func2PiS_S_i_param_0];
	ld.param.u64 	%rd2, [_Z5func2PiS_S_i_param_1];
	ld.param.u64 	%rd3, [_Z5func2PiS_S_i_param_2];
	ld.param.u32 	%r2, [_Z5func2PiS_S_i_param_3];
	mov.u32 	%r3, %ctaid.x;
	mov.u32 	%r4, %ntid.x;
	mov.u32 	%r5, %tid.x;
	mad.lo.s32 	%r1, %r3, %r4, %r5;
	setp.ge.s32 	%p1, %r1, %r2;
	@%p1 bra 	$L__BB1_2;
	cvta.to.global.u64 	%rd4, %rd2;
	cvta.to.global.u64 	%rd5, %rd3;
	cvta.to.global.u64 	%rd6, %rd1;
	mul.wide.s32 	%rd7, %r1, 4;
	add.s64 	%rd8, %rd4, %rd7;
	ld.global.u32 	%r6, [%rd8];
	add.s64 	%rd9, %rd5, %rd7;
	ld.global.u32 	%r7, [%rd9];
	add.s32 	%r8, %r7, %r6;
	add.s64 	%rd10, %rd6, %rd7;
	st.global.u32 	[%rd10], %r8;
$L__BB1_2:
	ret;

}


// ===== COMPILED SASS (sm_100) =====

	.target	sm_100

	.elftype	@"ET_EXEC"


//--------------------- .note.nv.tkinfo           --------------------------
	.section	.note.nv.tkinfo,"",@"SHT_NOTE"
	.sectionflags	@"SHF_NOTE_NV_TKINFO"
	.tkinfo
        /*0018*/ 	.word	0x00000002
        /*0030*/ 	.string	""
        /*0030*/ 	.string	"ptxas"
        /*0030*/ 	.string	"Cuda compilation tools, release 13.0, V13.0.88"
        /*0030*/ 	.string	"Build cuda_13.0.r13.0/compiler.36424714_0"
        /*0030*/ 	.string	"-arch sm_100 -m 64 "



//--------------------- .note.nv.cuinfo           --------------------------
	.section	.note.nv.cuinfo,"",@"SHT_NOTE"
	.sectionflags	@"SHF_NOTE_NV_CUINFO"
        /*0018*/ 	.short	0x0002
        /*001a*/ 	.short	0x0064
        /*001c*/ 	.short	0x0082
	.zero		2


//--------------------- .nv.info                  --------------------------
	.section	.nv.info,"",@"SHT_CUDA_INFO"
	.align	4


	//----- nvinfo : EIATTR_REGCOUNT
	.align		4
        /*0000*/ 	.byte	0x04, 0x2f
        /*0002*/ 	.short	(.L_1 - .L_0)
	.align		4
.L_0:
        /*0004*/ 	.word	index@(_Z5func1PiS_S_i)
        /*0008*/ 	.word	0x0000000c


	//----- nvinfo : EIATTR_FRAME_SIZE
	.align		4
.L_1:
        /*000c*/ 	.byte	0x04, 0x11
        /*000e*/ 	.short	(.L_3 - .L_2)
	.align		4
.L_2:
        /*0010*/ 	.word	index@(_Z5func1PiS_S_i)
        /*0014*/ 	.word	0x00000000


	//----- nvinfo : EIATTR_REGCOUNT
	.align		4
.L_3:
        /*0018*/ 	.byte	0x04, 0x2f
        /*001a*/ 	.short	(.L_5 - .L_4)
	.align		4
.L_4:
        /*001c*/ 	.word	index@(_Z5func2PiS_S_i)
        /*0020*/ 	.word	0x0000000c


	//----- nvinfo : EIATTR_FRAME_SIZE
	.align		4
.L_5:
        /*0024*/ 	.byte	0x04, 0x11
        /*0026*/ 	.short	(.L_7 - .L_6)
	.align		4
.L_6:
        /*0028*/ 	.word	index@(_Z5func2PiS_S_i)
        /*002c*/ 	.word	0x00000000


	//----- nvinfo : EIATTR_MIN_STACK_SIZE
	.align		4
.L_7:
        /*0030*/ 	.byte	0x04, 0x12
        /*0032*/ 	.short	(.L_9 - .L_8)
	.align		4
.L_8:
        /*0034*/ 	.word	index@(_Z5func2PiS_S_i)
        /*0038*/ 	.word	0x00000000


	//----- nvinfo : EIATTR_MIN_STACK_SIZE
	.align		4
.L_9:
        /*003c*/ 	.byte	0x04, 0x12
        /*003e*/ 	.short	(.L_11 - .L_10)
	.align		4
.L_10:
        /*0040*/ 	.word	index@(_Z5func1PiS_S_i)
        /*0044*/ 	.word	0x00000000
.L_11:


//--------------------- .nv.compat                --------------------------
	.section	.nv.compat,"",@"SHT_CUDA_COMPAT_INFO"
	.align	4
        /*0000*/ 	.byte	0x02, 0x09, 0x00, 0x00, 0x02, 0x02, 0x01, 0x00, 0x02, 0x05, 0x05, 0x00, 0x03, 0x07, 0x01, 0x01
        /*0010*/ 	.byte	0x02, 0x03, 0x00, 0x00, 0x02, 0x06, 0x01, 0x00, 0x04, 0x0b, 0x08, 0x00, 0x09, 0x00, 0x00, 0x00
        /*0020*/ 	.byte	0x00, 0x00, 0x00, 0x00


//--------------------- .nv.info._Z5func2PiS_S_i  --------------------------
	.section	.nv.info._Z5func2PiS_S_i,"",@"SHT_CUDA_INFO"
	.sectionflags	@""
	.align	4


	//----- nvinfo : EIATTR_CUDA_API_VERSION
	.align		4
        /*0000*/ 	.byte	0x04, 0x37
        /*0002*/ 	.short	(.L_13 - .L_12)
.L_12:
        /*0004*/ 	.word	0x00000082


	//----- nvinfo : EIATTR_KPARAM_INFO
	.align		4
.L_13:
        /*0008*/ 	.byte	0x04, 0x17
        /*000a*/ 	.short	(.L_15 - .L_14)
.L_14:
        /*000c*/ 	.word	0x00000000
        /*0010*/ 	.short	0x0003
        /*0012*/ 	.short	0x0018
        /*0014*/ 	.byte	0x00, 0xf0, 0x11, 0x00


	//----- nvinfo : EIATTR_KPARAM_INFO
	.align		4
.L_15:
        /*0018*/ 	.byte	0x04, 0x17
        /*001a*/ 	.short	(.L_17 - .L_16)
.L_16:
        /*001c*/ 	.word	0x00000000
        /*0020*/ 	.short	0x0002
        /*0022*/ 	.short	0x0010
        /*0024*/ 	.byte	0x00, 0xf5, 0x21, 0x00


	//----- nvinfo : EIATTR_KPARAM_INFO
	.align		4
.L_17:
        /*0028*/ 	.byte	0x04, 0x17
        /*002a*/ 	.short	(.L_19 - .L_18)
.L_18:
        /*002c*/ 	.word	0x00000000
        /*0030*/ 	.short	0x0001
        /*0032*/ 	.short	0x0008
        /*0034*/ 	.byte	0x00, 0xf5, 0x21, 0x00


	//----- nvinfo : EIATTR_KPARAM_INFO
	.align		4
.L_19:
        /*0038*/ 	.byte	0x04, 0x17
        /*003a*/ 	.short	(.L_21 - .L_20)
.L_20:
        /*003c*/ 	.word	0x00000000
        /*0040*/ 	.short	0x0000
        /*0042*/ 	.short	0x0000
        /*0044*/ 	.byte	0x00, 0xf5, 0x21, 0x00


	//----- nvinfo : EIATTR_SPARSE_MMA_MASK
	.align		4
.L_21:
        /*0048*/ 	.byte	0x03, 0x50
        /*004a*/ 	.short	0x0000


	//----- nvinfo : EIATTR_MAXREG_COUNT
	.align		4
        /*004c*/ 	.byte	0x03, 0x1b
        /*004e*/ 	.short	0x00ff


	//----- nvinfo : EIATTR_MERCURY_ISA_VERSION
	.align		4
        /*0050*/ 	.byte	0x03, 0x5f
        /*0052*/ 	.short	0x0101


	//----- nvinfo : EIATTR_VRC_CTA_INIT_COUNT
	.align		4
        /*0054*/ 	.byte	0x02, 0x4a
	.zero		1
	.zero		1


	//----- nvinfo : EIATTR_EXIT_INSTR_OFFSETS
	.align		4
        /*0058*/ 	.byte	0x04, 0x1c
        /*005a*/ 	.short	(.L_23 - .L_22)


	//   ....[0]....
.L_22:
        /*005c*/ 	.word	0x00000070


	//   ....[1]....
        /*0060*/ 	.word	0x00000130


	//----- nvinfo : EIATTR_CBANK_PARAM_SIZE
	.align		4
.L_23:
        /*0064*/ 	.byte	0x03, 0x19
        /*0066*/ 	.short	0x001c


	//----- nvinfo : EIATTR_PARAM_CBANK
	.align		4
        /*0068*/ 	.byte	0x04, 0x0a
        /*006a*/ 	.short	(.L_25 - .L_24)
	.align		4
.L_24:
        /*006c*/ 	.word	index@(.nv.constant0._Z5func2PiS_S_i)
        /*0070*/ 	.short	0x0380
        /*0072*/ 	.short	0x001c


	//----- nvinfo : EIATTR_SW_WAR
	.align		4
.L_25:
        /*0074*/ 	.byte	0x04, 0x36
        /*0076*/ 	.short	(.L_27 - .L_26)
.L_26:
        /*0078*/ 	.word	0x00000008
.L_27:


//--------------------- .nv.info._Z5func1PiS_S_i  --------------------------
	.section	.nv.info._Z5func1PiS_S_i,"",@"SHT_CUDA_INFO"
	.sectionflags	@""
	.align	4


	//----- nvinfo : EIATTR_CUDA_API_VERSION
	.align		4
        /*0000*/ 	.byte	0x04, 0x37
        /*0002*/ 	.short	(.L_29 - .L_28)
.L_28:
        /*0004*/ 	.word	0x00000082


	//----- nvinfo : EIATTR_KPARAM_INFO
	.align		4
.L_29:
        /*0008*/ 	.byte	0x04, 0x17
        /*000a*/ 	.short	(.L_31 - .L_30)
.L_30:
        /*000c*/ 	.word	0x00000000
        /*0010*/ 	.short	0x0003
        /*0012*/ 	.short	0x0018
        /*0014*/ 	.byte	0x00, 0xf0, 0x11, 0x00


	//----- nvinfo : EIATTR_KPARAM_INFO
	.align		4
.L_31:
        /*0018*/ 	.byte	0x04, 0x17
        /*001a*/ 	.short	(.L_33 - .L_32)
.L_32:
        /*001c*/ 	.word	0x00000000
        /*0020*/ 	.short	0x0002
        /*0022*/ 	.short	0x0010
        /*0024*/ 	.byte	0x00, 0xf5, 0x21, 0x00


	//----- nvinfo : EIATTR_KPARAM_INFO
	.align		4
.L_33:
        /*0028*/ 	.byte	0x04, 0x17
        /*002a*/ 	.short	(.L_35 - .L_34)
.L_34:
        /*002c*/ 	.word	0x00000000
        /*0030*/ 	.short	0x0001
        /*0032*/ 	.short	0x0008
        /*0034*/ 	.byte	0x00, 0xf5, 0x21, 0x00


	//----- nvinfo : EIATTR_KPARAM_INFO
	.align		4
.L_35:
        /*0038*/ 	.byte	0x04, 0x17
        /*003a*/ 	.short	(.L_37 - .L_36)
.L_36:
        /*003c*/ 	.word	0x00000000
        /*0040*/ 	.short	0x0000
        /*0042*/ 	.short	0x0000
        /*0044*/ 	.byte	0x00, 0xf5, 0x21, 0x00


	//----- nvinfo : EIATTR_SPARSE_MMA_MASK
	.align		4
.L_37:
        /*0048*/ 	.byte	0x03, 0x50
        /*004a*/ 	.short	0x0000


	//----- nvinfo : EIATTR_MAXREG_COUNT
	.align		4
        /*004c*/ 	.byte	0x03, 0x1b
        /*004e*/ 	.short	0x00ff


	//----- nvinfo : EIATTR_MERCURY_ISA_VERSION
	.align		4
        /*0050*/ 	.byte	0x03, 0x5f
        /*0052*/ 	.short	0x0101


	//----- nvinfo : EIATTR_VRC_CTA_INIT_COUNT
	.align		4
        /*0054*/ 	.byte	0x02, 0x4a
	.zero		1
	.zero		1


	//----- nvinfo : EIATTR_EXIT_INSTR_OFFSETS
	.align		4
        /*0058*/ 	.byte	0x04, 0x1c
        /*005a*/ 	.short	(.L_39 - .L_38)


	//   ....[0]....
.L_38:
        /*005c*/ 	.word	0x00000070


	//   ....[1]....
        /*0060*/ 	.word	0x00000110


	//----- nvinfo : EIATTR_CBANK_PARAM_SIZE
	.align		4
.L_39:
        /*0064*/ 	.byte	0x03, 0x19
        /*0066*/ 	.short	0x001c


	//----- nvinfo : EIATTR_PARAM_CBANK
	.align		4
        /*0068*/ 	.byte	0x04, 0x0a
        /*006a*/ 	.short	(.L_41 - .L_40)
	.align		4
.L_40:
        /*006c*/ 	.word	index@(.nv.constant0._Z5func1PiS_S_i)
        /*0070*/ 	.short	0x0380
        /*0072*/ 	.short	0x001c


	//----- nvinfo : EIATTR_SW_WAR
	.align		4
.L_41:
        /*0074*/ 	.byte	0x04, 0x36
        /*0076*/ 	.short	(.L_43 - .L_42)
.L_42:
        /*0078*/ 	.word	0x00000008
.L_43:


//--------------------- .nv.callgraph             --------------------------
	.section	.nv.callgraph,"",@"SHT_CUDA_CALLGRAPH"
	.align	4
	.sectionentsize	8
	.align		4
        /*0000*/ 	.word	0x00000000
	.align		4
        /*0004*/ 	.word	0xffffffff
	.align		4
        /*0008*/ 	.word	0x00000000
	.align		4
        /*000c*/ 	.word	0xfffffffe
	.align		4
        /*0010*/ 	.word	0x00000000
	.align		4
        /*0014*/ 	.word	0xfffffffd
	.align		4
        /*0018*/ 	.word	0x00000000
	.align		4
        /*001c*/ 	.word	0xfffffffc


//--------------------- .text._Z5func2PiS_S_i     --------------------------
	.section	.text._Z5func2PiS_S_i,"ax",@progbits
	.align	128
        .global         _Z5func2PiS_S_i
        .type           _Z5func2PiS_S_i,@function
        .size           _Z5func2PiS_S_i,(.L_x_2 - _Z5func2PiS_S_i)
        .other          _Z5func2PiS_S_i,@"STO_CUDA_ENTRY STV_DEFAULT"
_Z5func2PiS_S_i:
.text._Z5func2PiS_S_i:
[----:B------:R-:W-:Y:S01]  /*0000*/  LDC R1, c[0x0][0x37c] ;  /* 0x0000df00ff017b82 */ /* 0x000fe20000000800 */
[----:B------:R-:W0:Y:S07]  /*0010*/  S2R R0, SR_TID.X ;  /* 0x0000000000007919 */ /* 0x000e2e0000002100 */
[----:B------:R-:W0:Y:S01]  /*0020*/  S2UR UR4, SR_CTAID.X ;  /* 0x00000000000479c3 */ /* 0x000e220000002500 */
[----:B------:R-:W1:Y:S07]  /*0030*/  LDCU UR5, c[0x0][0x398] ;  /* 0x00007300ff0577ac */ /* 0x000e6e0008000800 */
[----:B------:R-:W0:Y:S02]  /*0040*/  LDC R9, c[0x0][0x360] ;  /* 0x0000d800ff097b82 */ /* 0x000e240000000800 */
[----:B0-----:R-:W-:-:S05]  /*0050*/  IMAD R9, R9, UR4, R0 ;  /* 0x0000000409097c24 */ /* 0x001fca000f8e0200 */
[----:B-1----:R-:W-:-:S13]  /*0060*/  ISETP.GE.AND P0, PT, R9, UR5, PT ;  /* 0x0000000509007c0c */ /* 0x002fda000bf06270 */
[----:B------:R-:W-:Y:S05]  /*0070*/  @P0 EXIT ;  /* 0x000000000000094d */ /* 0x000fea0003800000 */
[----:B------:R-:W0:Y:S01]  /*0080*/  LDC.64 R2, c[0x0][0x388] ;  /* 0x0000e200ff027b82 */ /* 0x000e220000000a00 */
[----:B------:R-:W1:Y:S07]  /*0090*/  LDCU.64 UR4, c[0x0][0x358] ;  /* 0x00006b00ff0477ac */ /* 0x000e6e0008000a00 */
[----:B------:R-:W2:Y:S08]  /*00a0*/  LDC.64 R4, c[0x0][0x390] ;  /* 0x0000e400ff047b82 */ /* 0x000eb00000000a00 */
[----:B------:R-:W3:Y:S01]  /*00b0*/  LDC.64 R6, c[0x0][0x380] ;  /* 0x0000e000ff067b82 */ /* 0x000ee20000000a00 */
[----:B0-----:R-:W-:-:S06]  /*00c0*/  IMAD.WIDE R2, R9, 0x4, R2 ;  /* 0x0000000409027825 */ /* 0x001fcc00078e0202 */
[----:B-1----:R-:W4:Y:S01]  /*00d0*/  LDG.E R2, desc[UR4][R2.64] ;  /* 0x0000000402027981 */ /* 0x002f22000c1e1900 */
[----:B--2---:R-:W-:-:S06]  /*00e0*/  IMAD.WIDE R4, R9, 0x4, R4 ;  /* 0x0000000409047825 */ /* 0x004fcc00078e0204 */
[----:B------:R-:W4:Y:S01]  /*00f0*/  LDG.E R5, desc[UR4][R4.64] ;  /* 0x0000000404057981 */ /* 0x000f22000c1e1900 */
[----:B---3--:R-:W-:Y:S01]  /*0100*/  IMAD.WIDE R6, R9, 0x4, R6 ;  /* 0x0000000409067825 */ /* 0x008fe200078e0206 */
[----:B----4-:R-:W-:-:S05]  /*0110*/  IADD3 R9, PT, PT, R2, R5, RZ ;  /* 0x0000000502097210 */ /* 0x010fca0007ffe0ff */
[----:B------:R-:W-:Y:S01]  /*0120*/  STG.E desc[UR4][R6.64], R9 ;  /* 0x0000000906007986 */ /* 0x000fe2000c101904 */
[----:B------:R-:W-:Y:S05]  /*0130*/  EXIT ;  /* 0x000000000000794d */ /* 0x000fea0003800000 */
.L_x_0:
[----:B------:R-:W-:-:S00]  /*0140*/  BRA `(.L_x_0) ;  /* 0xfffffffc00fc7947 */ /* 0x000fc0000383ffff */
[----:B------:R-:W-:-:S00]  /*0150*/  NOP ;  /* 0x0000000000007918 */ /* 0x000fc00000000000 */
        /* <DEDUP_REMOVED lines=10> */
.L_x_2:


//--------------------- .text._Z5func1PiS_S_i     --------------------------
	.section	.text._Z5func1PiS_S_i,"ax",@progbits
	.align	128
        .global         _Z5func1PiS_S_i
        .type           _Z5func1PiS_S_i,@function
        .size           _Z5func1PiS_S_i,(.L_x_3 - _Z5func1PiS_S_i)
        .other          _Z5func1PiS_S_i,@"STO_CUDA_ENTRY STV_DEFAULT"
_Z5func1PiS_S_i:
.text._Z5func1PiS_S_i:
        /* <DEDUP_REMOVED lines=9> */
[----:B------:R-:W1:Y:S01]  /*0090*/  LDCU.64 UR4, c[0x0][0x358] ;  /* 0x00006b00ff0477ac */ /* 0x000e620008000a00 */
[----:B------:R-:W-:-:S06]  /*00a0*/  SHF.L.U32 R9, R7, 0x1, RZ ;  /* 0x0000000107097819 */ /* 0x000fcc00000006ff */
[----:B------:R-:W2:Y:S01]  /*00b0*/  LDC.64 R4, c[0x0][0x390] ;  /* 0x0000e400ff047b82 */ /* 0x000ea20000000a00 */
[----:B0-----:R-:W-:-:S05]  /*00c0*/  IMAD.WIDE R2, R7, 0x4, R2 ;  /* 0x0000000407027825 */ /* 0x001fca00078e0202 */
[----:B-1----:R-:W-:Y:S01]  /*00d0*/  STG.E desc[UR4][R2.64], R9 ;  /* 0x0000000902007986 */ /* 0x002fe2000c101904 */
[----:B--2---:R-:W-:-:S04]  /*00e0*/  IMAD.WIDE R4, R7, 0x4, R4 ;  /* 0x0000000407047825 */ /* 0x004fc800078e0204 */
[----:B------:R-:W-:-:S05]  /*00f0*/  IMAD R7, R7, 0x3, RZ ;  /* 0x0000000307077824 */ /* 0x000fca00078e02ff */
[----:B------:R-:W-:Y:S01]  /*0100*/  STG.E desc[UR4][R4.64], R7 ;  /* 0x0000000704007986 */ /* 0x000fe2000c101904 */
[----:B------:R-:W-:Y:S05]  /*0110*/  EXIT ;  /* 0x000000000000794d */ /* 0x000fea0003800000 */
.L_x_1:
        /* <DEDUP_REMOVED lines=14> */
.L_x_3:


//--------------------- .nv.shared.reserved.0     --------------------------
	.section	.nv.shared.reserved.0,"aw",@nobits
	.weak		__nv_reservedSMEM_offset_0_alias
	.size		__nv_reservedSMEM_offset_0_alias, 0, 64
	.other		__nv_reservedSMEM_offset_0_alias,@"STO_CUDA_RESERVED_SHARED STV_DEFAULT"
__nv_reservedSMEM_offset_0_alias:
	.zero		0
	.zero		64


//--------------------- .nv.constant0._Z5func2PiS_S_i --------------------------
	.section	.nv.constant0._Z5func2PiS_S_i,"a",@progbits
	.sectionflags	@""
	.align	4
.nv.constant0._Z5func2PiS_S_i:
	.zero		924


//--------------------- .nv.constant0._Z5func1PiS_S_i --------------------------
	.section	.nv.constant0._Z5func1PiS_S_i,"a",@progbits
	.sectionflags	@""
	.align	4
.nv.constant0._Z5func1PiS_S_i:
	.zero		924


//--------------------- SYMBOLS --------------------------

	.type		.nv.reservedSmem.offset0,@object
	.size		.nv.reservedSmem.offset0,0x4
